//
// Generated by NVIDIA NVVM Compiler
//
// Compiler Build ID: CL-36424714
// Cuda compilation tools, release 13.0, V13.0.88
// Based on NVVM 20.0.0
//

.version 9.0
.target sm_100
.address_size 64

	// .globl	_Z26non_coalesced_memory_accesPhS_h

.visible .entry _Z26non_coalesced_memory_accesPhS_h(
	.param .u64 .ptr .align 1 _Z26non_coalesced_memory_accesPhS_h_param_0,
	.param .u64 .ptr .align 1 _Z26non_coalesced_memory_accesPhS_h_param_1,
	.param .u8 _Z26non_coalesced_memory_accesPhS_h_param_2
)
{
	.reg .pred 	%p<2>;
	.reg .b16 	%rs<8>;
	.reg .b32 	%r<6>;
	.reg .b64 	%rd<11>;

	ld.param.u64 	%rd1, [_Z26non_coalesced_memory_accesPhS_h_param_0];
	ld.param.u64 	%rd2, [_Z26non_coalesced_memory_accesPhS_h_param_1];
	ld.param.u8 	%rs1, [_Z26non_coalesced_memory_accesPhS_h_param_2];
	mov.u32 	%r2, %tid.x;
	mov.u32 	%r3, %ctaid.x;
	mov.u32 	%r4, %ntid.x;
	mad.lo.s32 	%r1, %r3, %r4, %r2;
	cvt.u32.u16 	%r5, %rs1;
	setp.ge.s32 	%p1, %r1, %r5;
	@%p1 bra 	$L__BB0_2;
	cvta.to.global.u64 	%rd3, %rd1;
	cvta.to.global.u64 	%rd4, %rd2;
	cvt.s64.s32 	%rd5, %r1;
	add.s64 	%rd6, %rd3, %rd5;
	ld.global.u8 	%rs2, [%rd6];
	cvt.u64.u16 	%rd7, %rs1;
	add.s64 	%rd8, %rd6, %rd7;
	ld.global.u8 	%rs3, [%rd8];
	add.s16 	%rs4, %rs3, %rs2;
	add.s64 	%rd9, %rd8, %rd7;
	ld.global.u8 	%rs5, [%rd9];
	add.s16 	%rs6, %rs4, %rs5;
	mul.hi.u16 	%rs7, %rs6, 21846;
	add.s64 	%rd10, %rd4, %rd5;
	st.global.u8 	[%rd10], %rs7;
$L__BB0_2:
	ret;

}


// ===== COMPILED SASS (sm_100) =====

	.target	sm_100

	.elftype	@"ET_EXEC"


//--------------------- .note.nv.tkinfo           --------------------------
	.section	.note.nv.tkinfo,"",@"SHT_NOTE"
	.sectionflags	@"SHF_NOTE_NV_TKINFO"
	.tkinfo
        /*0018*/ 	.word	0x00000002
        /*0030*/ 	.string	""
        /*0030*/ 	.string	"ptxas"
        /*0030*/ 	.string	"Cuda compilation tools, release 13.0, V13.0.88"
        /*0030*/ 	.string	"Build cuda_13.0.r13.0/compiler.36424714_0"
        /*0030*/ 	.string	"-arch sm_100 -m 64 "



//--------------------- .note.nv.cuinfo           --------------------------
	.section	.note.nv.cuinfo,"",@"SHT_NOTE"
	.sectionflags	@"SHF_NOTE_NV_CUINFO"
        /*0018*/ 	.short	0x0002
        /*001a*/ 	.short	0x0064
        /*001c*/ 	.short	0x0082
	.zero		2


//--------------------- .nv.info                  --------------------------
	.section	.nv.info,"",@"SHT_CUDA_INFO"
	.align	4


	//----- nvinfo : EIATTR_REGCOUNT
	.align		4
        /*0000*/ 	.byte	0x04, 0x2f
        /*0002*/ 	.short	(.L_1 - .L_0)
	.align		4
.L_0:
        /*0004*/ 	.word	index@(_Z26non_coalesced_memory_accesPhS_h)
        /*0008*/ 	.word	0x0000000e


	//----- nvinfo : EIATTR_FRAME_SIZE
	.align		4
.L_1:
        /*000c*/ 	.byte	0x04, 0x11
        /*000e*/ 	.short	(.L_3 - .L_2)
	.align		4
.L_2:
        /*0010*/ 	.word	index@(_Z26non_coalesced_memory_accesPhS_h)
        /*0014*/ 	.word	0x00000000


	//----- nvinfo : EIATTR_MIN_STACK_SIZE
	.align		4
.L_3:
        /*0018*/ 	.byte	0x04, 0x12
        /*001a*/ 	.short	(.L_5 - .L_4)
	.align		4
.L_4:
        /*001c*/ 	.word	index@(_Z26non_coalesced_memory_accesPhS_h)
        /*0020*/ 	.word	0x00000000
.L_5:


//--------------------- .nv.compat                --------------------------
	.section	.nv.compat,"",@"SHT_CUDA_COMPAT_INFO"
	.align	4
        /*0000*/ 	.byte	0x02, 0x09, 0x00, 0x00, 0x02, 0x02, 0x01, 0x00, 0x02, 0x05, 0x05, 0x00, 0x03, 0x07, 0x01, 0x01
        /*0010*/ 	.byte	0x02, 0x03, 0x00, 0x00, 0x02, 0x06, 0x01, 0x00, 0x04, 0x0b, 0x08, 0x00, 0x09, 0x00, 0x00, 0x00
        /*0020*/ 	.byte	0x00, 0x00, 0x00, 0x00


//--------------------- .nv.info._Z26non_coalesced_memory_accesPhS_h --------------------------
	.section	.nv.info._Z26non_coalesced_memory_accesPhS_h,"",@"SHT_CUDA_INFO"
	.sectionflags	@""
	.align	4


	//----- nvinfo : EIATTR_CUDA_API_VERSION
	.align		4
        /*0000*/ 	.byte	0x04, 0x37
        /*0002*/ 	.short	(.L_7 - .L_6)
.L_6:
        /*0004*/ 	.word	0x00000082


	//----- nvinfo : EIATTR_KPARAM_INFO
	.align		4
.L_7:
        /*0008*/ 	.byte	0x04, 0x17
        /*000a*/ 	.short	(.L_9 - .L_8)
.L_8:
        /*000c*/ 	.word	0x00000000
        /*0010*/ 	.short	0x0002
        /*0012*/ 	.short	0x0010
        /*0014*/ 	.byte	0x00, 0xf0, 0x05, 0x00


	//----- nvinfo : EIATTR_KPARAM_INFO
	.align		4
.L_9:
        /*0018*/ 	.byte	0x04, 0x17
        /*001a*/ 	.short	(.L_11 - .L_10)
.L_10:
        /*001c*/ 	.word	0x00000000
        /*0020*/ 	.short	0x0001
        /*0022*/ 	.short	0x0008
        /*0024*/ 	.byte	0x00, 0xf5, 0x21, 0x00


	//----- nvinfo : EIATTR_KPARAM_INFO
	.align		4
.L_11:
        /*0028*/ 	.byte	0x04, 0x17
        /*002a*/ 	.short	(.L_13 - .L_12)
.L_12:
        /*002c*/ 	.word	0x00000000
        /*0030*/ 	.short	0x0000
        /*0032*/ 	.short	0x0000
        /*0034*/ 	.byte	0x00, 0xf5, 0x21, 0x00


	//----- nvinfo : EIATTR_SPARSE_MMA_MASK
	.align		4
.L_13:
        /*0038*/ 	.byte	0x03, 0x50
        /*003a*/ 	.short	0x0000


	//----- nvinfo : EIATTR_MAXREG_COUNT
	.align		4
        /*003c*/ 	.byte	0x03, 0x1b
        /*003e*/ 	.short	0x00ff


	//----- nvinfo : EIATTR_MERCURY_ISA_VERSION
	.align		4
        /*0040*/ 	.byte	0x03, 0x5f
        /*0042*/ 	.short	0x0101


	//----- nvinfo : EIATTR_VRC_CTA_INIT_COUNT
	.align		4
        /*0044*/ 	.byte	0x02, 0x4a
	.zero		1
	.zero		1


	//----- nvinfo : EIATTR_EXIT_INSTR_OFFSETS
	.align		4
        /*0048*/ 	.byte	0x04, 0x1c
        /*004a*/ 	.short	(.L_15 - .L_14)


	//   ....[0]....
.L_14:
        /*004c*/ 	.word	0x00000070


	//   ....[1]....
        /*0050*/ 	.word	0x000001a0


	//----- nvinfo : EIATTR_CBANK_PARAM_SIZE
	.align		4
.L_15:
        /*0054*/ 	.byte	0x03, 0x19
        /*0056*/ 	.short	0x0011


	//----- nvinfo : EIATTR_PARAM_CBANK
	.align		4
        /*0058*/ 	.byte	0x04, 0x0a
        /*005a*/ 	.short	(.L_17 - .L_16)
	.align		4
.L_16:
        /*005c*/ 	.word	index@(.nv.constant0._Z26non_coalesced_memory_accesPhS_h)
        /*0060*/ 	.short	0x0380
        /*0062*/ 	.short	0x0011


	//----- nvinfo : EIATTR_SW_WAR
	.align		4
.L_17:
        /*0064*/ 	.byte	0x04, 0x36
        /*0066*/ 	.short	(.L_19 - .L_18)
.L_18:
        /*0068*/ 	.word	0x00000008
.L_19:


//--------------------- .nv.callgraph             --------------------------
	.section	.nv.callgraph,"",@"SHT_CUDA_CALLGRAPH"
	.align	4
	.sectionentsize	8
	.align		4
        /*0000*/ 	.word	0x00000000
	.align		4
        /*0004*/ 	.word	0xffffffff
	.align		4
        /*0008*/ 	.word	0x00000000
	.align		4
        /*000c*/ 	.word	0xfffffffe
	.align		4
        /*0010*/ 	.word	0x00000000
	.align		4
        /*0014*/ 	.word	0xfffffffd
	.align		4
        /*0018*/ 	.word	0x00000000
	.align		4
        /*001c*/ 	.word	0xfffffffc


//--------------------- .text._Z26non_coalesced_memory_accesPhS_h --------------------------
	.section	.text._Z26non_coalesced_memory_accesPhS_h,"ax",@progbits
	.align	128
        .global         _Z26non_coalesced_memory_accesPhS_h
        .type           _Z26non_coalesced_memory_accesPhS_h,@function
        .size           _Z26non_coalesced_memory_accesPhS_h,(.L_x_1 - _Z26non_coalesced_memory_accesPhS_h)
        .other          _Z26non_coalesced_memory_accesPhS_h,@"STO_CUDA_ENTRY STV_DEFAULT"
_Z26non_coalesced_memory_accesPhS_h:
.text._Z26non_coalesced_memory_accesPhS_h:
[----:B------:R-:W-:Y:S01]  /*0000*/  LDC R1, c[0x0][0x37c] ;  /* 0x0000df00ff017b82 */ /* 0x000fe20000000800 */
[----:B------:R-:W0:Y:S07]  /*0010*/  S2R R8, SR_TID.X ;  /* 0x0000000000087919 */ /* 0x000e2e0000002100 */
[----:B------:R-:W0:Y:S01]  /*0020*/  S2UR UR4, SR_CTAID.X ;  /* 0x00000000000479c3 */ /* 0x000e220000002500 */
[----:B------:R-:W1:Y:S07]  /*0030*/  LDCU.U8 UR6, c[0x0][0x390] ;  /* 0x00007200ff0677ac */ /* 0x000e6e0008000000 */
[----:B------:R-:W0:Y:S02]  /*0040*/  LDC R3, c[0x0][0x360] ;  /* 0x0000d800ff037b82 */ /* 0x000e240000000800 */
[----:B0-----:R-:W-:-:S05]  /*0050*/  IMAD R8, R3, UR4, R8 ;  /* 0x0000000403087c24 */ /* 0x001fca000f8e0208 */
[----:B-1----:R-:W-:-:S13]  /*0060*/  ISETP.GE.AND P0, PT, R8, UR6, PT ;  /* 0x0000000608007c0c */ /* 0x002fda000bf06270 */
[----:B------:R-:W-:Y:S05]  /*0070*/  @P0 EXIT ;  /* 0x000000000000094d */ /* 0x000fea0003800000 */
[----:B------:R-:W0:Y:S01]  /*0080*/  LDCU.128 UR8, c[0x0][0x380] ;  /* 0x00007000ff0877ac */ /* 0x000e220008000c00 */
[----:B------:R-:W-:Y:S01]  /*0090*/  SHF.R.S32.HI R9, RZ, 0x1f, R8 ;  /* 0x0000001fff097819 */ /* 0x000fe20000011408 */
[----:B------:R-:W1:Y:S01]  /*00a0*/  LDCU.64 UR4, c[0x0][0x358] ;  /* 0x00006b00ff0477ac */ /* 0x000e620008000a00 */
[----:B0-----:R-:W-:-:S04]  /*00b0*/  IADD3 R2, P0, PT, R8, UR8, RZ ;  /* 0x0000000808027c10 */ /* 0x001fc8000ff1e0ff */
[----:B------:R-:W-:Y:S02]  /*00c0*/  IADD3.X R3, PT, PT, R9, UR9, RZ, P0, !PT ;  /* 0x0000000909037c10 */ /* 0x000fe400087fe4ff */
[----:B------:R-:W-:-:S03]  /*00d0*/  IADD3 R4, P0, PT, R2, UR6, RZ ;  /* 0x0000000602047c10 */ /* 0x000fc6000ff1e0ff */
[----:B-1----:R-:W2:Y:S02]  /*00e0*/  LDG.E.U8 R2, desc[UR4][R2.64] ;  /* 0x0000000402027981 */ /* 0x002ea4000c1e1100 */
[----:B------:R-:W-:Y:S01]  /*00f0*/  IMAD.X R5, RZ, RZ, R3, P0 ;  /* 0x000000ffff057224 */ /* 0x000fe200000e0603 */
[----:B------:R-:W-:-:S05]  /*0100*/  IADD3 R6, P0, PT, R4, UR6, RZ ;  /* 0x0000000604067c10 */ /* 0x000fca000ff1e0ff */
[----:B------:R-:W-:Y:S02]  /*0110*/  IMAD.X R7, RZ, RZ, R5, P0 ;  /* 0x000000ffff077224 */ /* 0x000fe400000e0605 */
[----:B------:R-:W2:Y:S04]  /*0120*/  LDG.E.U8 R5, desc[UR4][R4.64] ;  /* 0x0000000404057981 */ /* 0x000ea8000c1e1100 */
[----:B------:R-:W2:Y:S01]  /*0130*/  LDG.E.U8 R6, desc[UR4][R6.64] ;  /* 0x0000000406067981 */ /* 0x000ea2000c1e1100 */
[----:B------:R-:W-:-:S04]  /*0140*/  IADD3 R8, P0, PT, R8, UR10, RZ ;  /* 0x0000000a08087c10 */ /* 0x000fc8000ff1e0ff */
[----:B------:R-:W-:Y:S02]  /*0150*/  IADD3.X R9, PT, PT, R9, UR11, RZ, P0, !PT ;  /* 0x0000000b09097c10 */ /* 0x000fe400087fe4ff */
[----:B--2---:R-:W-:-:S05]  /*0160*/  IADD3 R0, PT, PT, R6, R5, R2 ;  /* 0x0000000506007210 */ /* 0x004fca0007ffe002 */
[----:B------:R-:W-:-:S05]  /*0170*/  IMAD R0, R0, 0x5556, RZ ;  /* 0x0000555600007824 */ /* 0x000fca00078e02ff */
[----:B------:R-:W-:-:S05]  /*0180*/  SHF.R.U32.HI R11, RZ, 0x10, R0 ;  /* 0x00000010ff0b7819 */ /* 0x000fca0000011600 */
[----:B------:R-:W-:Y:S01]  /*0190*/  STG.E.U8 desc[UR4][R8.64], R11 ;  /* 0x0000000b08007986 */ /* 0x000fe2000c101104 */
[----:B------:R-:W-:Y:S05]  /*01a0*/  EXIT ;  /* 0x000000000000794d */ /* 0x000fea0003800000 */
.L_x_0:
[----:B------:R-:W-:-:S00]  /*01b0*/  BRA `(.L_x_0) ;  /* 0xfffffffc00fc7947 */ /* 0x000fc0000383ffff */
[----:B------:R-:W-:-:S00]  /*01c0*/  NOP ;  /* 0x0000000000007918 */ /* 0x000fc00000000000 */
        /* <DEDUP_REMOVED lines=11> */
.L_x_1:


//--------------------- .nv.shared.reserved.0     --------------------------
	.section	.nv.shared.reserved.0,"aw",@nobits
	.weak		__nv_reservedSMEM_offset_0_alias
	.size		__nv_reservedSMEM_offset_0_alias, 0, 64
	.other		__nv_reservedSMEM_offset_0_alias,@"STO_CUDA_RESERVED_SHARED STV_DEFAULT"
__nv_reservedSMEM_offset_0_alias:
	.zero		0
	.zero		64


//--------------------- .nv.constant0._Z26non_coalesced_memory_accesPhS_h --------------------------
	.section	.nv.constant0._Z26non_coalesced_memory_accesPhS_h,"a",@progbits
	.sectionflags	@""
	.align	4
.nv.constant0._Z26non_coalesced_memory_accesPhS_h:
	.zero		913


//--------------------- SYMBOLS --------------------------

	.type		.nv.reservedSmem.offset0,@object
	.size		.nv.reservedSmem.offset0,0x4
